//
// Generated by NVIDIA NVVM Compiler
//
// Compiler Build ID: CL-36424714
// Cuda compilation tools, release 13.0, V13.0.88
// Based on NVVM 20.0.0
//

.version 9.0
.target sm_100
.address_size 64

	// .globl	_Z8knn_cudaPfS_S_S_Pi

.visible .entry _Z8knn_cudaPfS_S_S_Pi(
	.param .u64 .ptr .align 1 _Z8knn_cudaPfS_S_S_Pi_param_0,
	.param .u64 .ptr .align 1 _Z8knn_cudaPfS_S_S_Pi_param_1,
	.param .u64 .ptr .align 1 _Z8knn_cudaPfS_S_S_Pi_param_2,
	.param .u64 .ptr .align 1 _Z8knn_cudaPfS_S_S_Pi_param_3,
	.param .u64 .ptr .align 1 _Z8knn_cudaPfS_S_S_Pi_param_4
)
{
	.local .align 4 .b8 	__local_depot0[52];
	.reg .b64 	%SP;
	.reg .b64 	%SPL;
	.reg .pred 	%p<49>;
	.reg .b32 	%r<47>;
	.reg .b32 	%f<35>;
	.reg .b64 	%rd<100>;

	mov.u64 	%SPL, __local_depot0;
	cvta.local.u64 	%SP, %SPL;
	add.u64 	%rd22, %SP, 0;
	add.u64 	%rd1, %SPL, 0;
	add.u64 	%rd23, %SP, 4;
	add.u64 	%rd2, %SPL, 4;
	add.u64 	%rd24, %SP, 8;
	add.u64 	%rd3, %SPL, 8;
	add.u64 	%rd4, %SPL, 12;
	add.u64 	%rd5, %SPL, 16;
	add.u64 	%rd6, %SPL, 20;
	mov.u32 	%r4, %ctaid.x;
	mov.u32 	%r5, %ntid.x;
	mov.u32 	%r6, %tid.x;
	mad.lo.s32 	%r1, %r4, %r5, %r6;
	setp.gt.s32 	%p7, %r1, 49;
	@%p7 bra 	$L__BB0_26;
	ld.param.u64 	%rd92, [_Z8knn_cudaPfS_S_S_Pi_param_3];
	ld.param.u64 	%rd91, [_Z8knn_cudaPfS_S_S_Pi_param_2];
	ld.param.u64 	%rd90, [_Z8knn_cudaPfS_S_S_Pi_param_1];
	ld.param.u64 	%rd89, [_Z8knn_cudaPfS_S_S_Pi_param_0];
	cvta.to.global.u64 	%rd28, %rd91;
	cvta.to.global.u64 	%rd29, %rd92;
	mov.b32 	%r8, 2139095039;
	st.local.u32 	[%rd1], %r8;
	mov.b32 	%r9, -1;
	st.local.u32 	[%rd6], %r9;
	st.local.u32 	[%rd2], %r8;
	st.local.u32 	[%rd6+4], %r9;
	st.local.u32 	[%rd3], %r8;
	st.local.u32 	[%rd6+8], %r9;
	st.local.u32 	[%rd4], %r8;
	st.local.u32 	[%rd6+12], %r9;
	st.local.u32 	[%rd5], %r8;
	st.local.u32 	[%rd6+16], %r9;
	mul.wide.s32 	%rd30, %r1, 4;
	add.s64 	%rd31, %rd28, %rd30;
	ld.global.f32 	%f1, [%rd31];
	add.s64 	%rd32, %rd29, %rd30;
	ld.global.f32 	%f2, [%rd32];
	cvta.to.global.u64 	%rd33, %rd90;
	add.s64 	%rd95, %rd33, 4;
	cvta.to.global.u64 	%rd34, %rd89;
	add.s64 	%rd94, %rd34, 4;
	mov.b32 	%r46, 1;
$L__BB0_2:
	ld.global.f32 	%f8, [%rd94+-4];
	ld.global.f32 	%f9, [%rd95+-4];
	sub.f32 	%f10, %f1, %f8;
	sub.f32 	%f11, %f2, %f9;
	mul.f32 	%f12, %f11, %f11;
	fma.rn.f32 	%f13, %f10, %f10, %f12;
	sqrt.rn.f32 	%f3, %f13;
	cvta.to.local.u64 	%rd37, %rd22;
	ld.local.f32 	%f34, [%rd37];
	setp.geu.f32 	%p9, %f3, %f34;
	mov.b64 	%rd96, 0;
	mov.pred 	%p43, -1;
	mov.pred 	%p44, %p43;
	mov.pred 	%p45, %p43;
	mov.u64 	%rd97, %rd22;
	@%p9 bra 	$L__BB0_9;
$L__BB0_3:
	not.pred 	%p20, %p43;
	@%p20 bra 	$L__BB0_8;
	ld.local.f32 	%f18, [%rd4];
	st.local.f32 	[%rd5], %f18;
	ld.local.u32 	%r10, [%rd6+12];
	st.local.u32 	[%rd6+16], %r10;
	not.pred 	%p21, %p44;
	@%p21 bra 	$L__BB0_8;
	ld.local.f32 	%f19, [%rd3];
	st.local.f32 	[%rd4], %f19;
	ld.local.u32 	%r11, [%rd6+8];
	st.local.u32 	[%rd6+12], %r11;
	not.pred 	%p22, %p45;
	@%p22 bra 	$L__BB0_8;
	ld.local.f32 	%f20, [%rd2];
	st.local.f32 	[%rd3], %f20;
	ld.local.u32 	%r12, [%rd6+4];
	st.local.u32 	[%rd6+8], %r12;
	@%p9 bra 	$L__BB0_8;
	st.local.f32 	[%rd2], %f34;
	ld.local.u32 	%r13, [%rd6];
	st.local.u32 	[%rd6+4], %r13;
$L__BB0_8:
	cvta.to.local.u64 	%rd46, %rd97;
	st.local.f32 	[%rd46], %f3;
	shl.b64 	%rd47, %rd96, 2;
	add.s64 	%rd48, %rd6, %rd47;
	add.s32 	%r14, %r46, -1;
	st.local.u32 	[%rd48], %r14;
	add.u64 	%rd50, %SPL, 0;
	ld.local.f32 	%f34, [%rd50];
	bra.uni 	$L__BB0_13;
$L__BB0_9:
	ld.local.f32 	%f14, [%rd2];
	setp.lt.f32 	%p11, %f3, %f14;
	mov.b64 	%rd96, 1;
	mov.pred 	%p44, %p43;
	mov.pred 	%p45, %p43;
	mov.u64 	%rd97, %rd23;
	@%p11 bra 	$L__BB0_3;
	ld.local.f32 	%f15, [%rd3];
	setp.lt.f32 	%p14, %f3, %f15;
	mov.b64 	%rd96, 2;
	mov.pred 	%p45, 0;
	mov.pred 	%p44, %p43;
	mov.u64 	%rd97, %rd24;
	@%p14 bra 	$L__BB0_3;
	ld.local.f32 	%f16, [%rd4];
	setp.lt.f32 	%p17, %f3, %f16;
	add.u64 	%rd97, %SP, 12;
	mov.b64 	%rd96, 3;
	mov.pred 	%p44, 0;
	mov.pred 	%p45, %p44;
	@%p17 bra 	$L__BB0_3;
	ld.local.f32 	%f17, [%rd5];
	setp.lt.f32 	%p19, %f3, %f17;
	add.u64 	%rd97, %SP, 16;
	mov.b64 	%rd96, 4;
	mov.pred 	%p43, 0;
	mov.pred 	%p44, %p43;
	mov.pred 	%p45, %p43;
	@%p19 bra 	$L__BB0_3;
$L__BB0_13:
	ld.global.f32 	%f21, [%rd94];
	ld.global.f32 	%f22, [%rd95];
	sub.f32 	%f23, %f1, %f21;
	sub.f32 	%f24, %f2, %f22;
	mul.f32 	%f25, %f24, %f24;
	fma.rn.f32 	%f26, %f23, %f23, %f25;
	sqrt.rn.f32 	%f7, %f26;
	setp.lt.f32 	%p25, %f7, %f34;
	add.u64 	%rd99, %SP, 0;
	mov.b64 	%rd98, 0;
	mov.pred 	%p46, -1;
	mov.pred 	%p47, %p46;
	mov.pred 	%p48, %p46;
	@%p25 bra 	$L__BB0_18;
	ld.local.f32 	%f27, [%rd2];
	setp.lt.f32 	%p27, %f7, %f27;
	add.u64 	%rd99, %SP, 4;
	mov.b64 	%rd98, 1;
	@%p27 bra 	$L__BB0_18;
	ld.local.f32 	%f28, [%rd3];
	setp.lt.f32 	%p30, %f7, %f28;
	add.u64 	%rd99, %SP, 8;
	mov.b64 	%rd98, 2;
	mov.pred 	%p48, 0;
	mov.pred 	%p47, %p46;
	@%p30 bra 	$L__BB0_18;
	ld.local.f32 	%f29, [%rd4];
	setp.lt.f32 	%p33, %f7, %f29;
	add.u64 	%rd99, %SP, 12;
	mov.b64 	%rd98, 3;
	mov.pred 	%p47, 0;
	mov.pred 	%p48, %p47;
	@%p33 bra 	$L__BB0_18;
	ld.local.f32 	%f30, [%rd5];
	setp.geu.f32 	%p35, %f7, %f30;
	add.u64 	%rd99, %SP, 16;
	mov.b64 	%rd98, 4;
	mov.pred 	%p46, 0;
	mov.pred 	%p47, %p46;
	mov.pred 	%p48, %p46;
	@%p35 bra 	$L__BB0_24;
$L__BB0_18:
	not.pred 	%p36, %p46;
	@%p36 bra 	$L__BB0_23;
	ld.local.f32 	%f31, [%rd4];
	st.local.f32 	[%rd5], %f31;
	ld.local.u32 	%r15, [%rd6+12];
	st.local.u32 	[%rd6+16], %r15;
	not.pred 	%p37, %p47;
	@%p37 bra 	$L__BB0_23;
	ld.local.f32 	%f32, [%rd3];
	st.local.f32 	[%rd4], %f32;
	ld.local.u32 	%r16, [%rd6+8];
	st.local.u32 	[%rd6+12], %r16;
	not.pred 	%p38, %p48;
	@%p38 bra 	$L__BB0_23;
	setp.geu.f32 	%p39, %f7, %f34;
	ld.local.f32 	%f33, [%rd2];
	st.local.f32 	[%rd3], %f33;
	ld.local.u32 	%r17, [%rd6+4];
	st.local.u32 	[%rd6+8], %r17;
	@%p39 bra 	$L__BB0_23;
	st.local.f32 	[%rd2], %f34;
	ld.local.u32 	%r18, [%rd6];
	st.local.u32 	[%rd6+4], %r18;
$L__BB0_23:
	cvta.to.local.u64 	%rd61, %rd99;
	st.local.f32 	[%rd61], %f7;
	shl.b64 	%rd62, %rd98, 2;
	add.s64 	%rd63, %rd6, %rd62;
	st.local.u32 	[%rd63], %r46;
$L__BB0_24:
	add.s32 	%r46, %r46, 2;
	add.s64 	%rd95, %rd95, 8;
	add.s64 	%rd94, %rd94, 8;
	setp.ne.s32 	%p40, %r46, 51;
	@%p40 bra 	$L__BB0_2;
	ld.param.u64 	%rd93, [_Z8knn_cudaPfS_S_S_Pi_param_4];
	cvta.to.global.u64 	%rd64, %rd93;
	add.u64 	%rd66, %SPL, 40;
	mov.b32 	%r19, 0;
	st.local.u32 	[%rd66], %r19;
	st.local.u32 	[%rd66+4], %r19;
	st.local.u32 	[%rd66+8], %r19;
	ld.local.u32 	%r20, [%rd6];
	mul.wide.s32 	%rd67, %r20, 4;
	add.s64 	%rd68, %rd64, %rd67;
	ld.global.u32 	%r21, [%rd68];
	mul.wide.s32 	%rd69, %r21, 4;
	add.s64 	%rd70, %rd66, %rd69;
	ld.local.u32 	%r22, [%rd70];
	add.s32 	%r23, %r22, 1;
	st.local.u32 	[%rd70], %r23;
	ld.local.u32 	%r24, [%rd6+4];
	mul.wide.s32 	%rd71, %r24, 4;
	add.s64 	%rd72, %rd64, %rd71;
	ld.global.u32 	%r25, [%rd72];
	mul.wide.s32 	%rd73, %r25, 4;
	add.s64 	%rd74, %rd66, %rd73;
	ld.local.u32 	%r26, [%rd74];
	add.s32 	%r27, %r26, 1;
	st.local.u32 	[%rd74], %r27;
	ld.local.u32 	%r28, [%rd6+8];
	mul.wide.s32 	%rd75, %r28, 4;
	add.s64 	%rd76, %rd64, %rd75;
	ld.global.u32 	%r29, [%rd76];
	mul.wide.s32 	%rd77, %r29, 4;
	add.s64 	%rd78, %rd66, %rd77;
	ld.local.u32 	%r30, [%rd78];
	add.s32 	%r31, %r30, 1;
	st.local.u32 	[%rd78], %r31;
	ld.local.u32 	%r32, [%rd6+12];
	mul.wide.s32 	%rd79, %r32, 4;
	add.s64 	%rd80, %rd64, %rd79;
	ld.global.u32 	%r33, [%rd80];
	mul.wide.s32 	%rd81, %r33, 4;
	add.s64 	%rd82, %rd66, %rd81;
	ld.local.u32 	%r34, [%rd82];
	add.s32 	%r35, %r34, 1;
	st.local.u32 	[%rd82], %r35;
	ld.local.u32 	%r36, [%rd6+16];
	mul.wide.s32 	%rd83, %r36, 4;
	add.s64 	%rd84, %rd64, %rd83;
	ld.global.u32 	%r37, [%rd84];
	mul.wide.s32 	%rd85, %r37, 4;
	add.s64 	%rd86, %rd66, %rd85;
	ld.local.u32 	%r38, [%rd86];
	add.s32 	%r39, %r38, 1;
	st.local.u32 	[%rd86], %r39;
	ld.local.u32 	%r40, [%rd66];
	ld.local.u32 	%r41, [%rd66+4];
	setp.gt.s32 	%p41, %r41, %r40;
	selp.u32 	%r42, 1, 0, %p41;
	max.s32 	%r43, %r41, %r40;
	ld.local.u32 	%r44, [%rd66+8];
	setp.gt.s32 	%p42, %r44, %r43;
	selp.b32 	%r45, 2, %r42, %p42;
	mul.wide.s32 	%rd87, %r1, 4;
	add.s64 	%rd88, %rd64, %rd87;
	st.global.u32 	[%rd88], %r45;
$L__BB0_26:
	ret;

}


// ===== COMPILED SASS (sm_100) =====

	.target	sm_100

	.elftype	@"ET_EXEC"


//--------------------- .note.nv.tkinfo           --------------------------
	.section	.note.nv.tkinfo,"",@"SHT_NOTE"
	.sectionflags	@"SHF_NOTE_NV_TKINFO"
	.tkinfo
        /*0018*/ 	.word	0x00000002
        /*0030*/ 	.string	""
        /*0030*/ 	.string	"ptxas"
        /*0030*/ 	.string	"Cuda compilation tools, release 13.0, V13.0.88"
        /*0030*/ 	.string	"Build cuda_13.0.r13.0/compiler.36424714_0"
        /*0030*/ 	.string	"-arch sm_100 -m 64 "



//--------------------- .note.nv.cuinfo           --------------------------
	.section	.note.nv.cuinfo,"",@"SHT_NOTE"
	.sectionflags	@"SHF_NOTE_NV_CUINFO"
        /*0018*/ 	.short	0x0002
        /*001a*/ 	.short	0x0064
        /*001c*/ 	.short	0x0082
	.zero		2


//--------------------- .nv.info                  --------------------------
	.section	.nv.info,"",@"SHT_CUDA_INFO"
	.align	4


	//----- nvinfo : EIATTR_REGCOUNT
	.align		4
        /*0000*/ 	.byte	0x04, 0x2f
        /*0002*/ 	.short	(.L_1 - .L_0)
	.align		4
.L_0:
        /*0004*/ 	.word	index@(_Z8knn_cudaPfS_S_S_Pi)
        /*0008*/ 	.word	0x00000016


	//----- nvinfo : EIATTR_FRAME_SIZE
	.align		4
.L_1:
        /*000c*/ 	.byte	0x04, 0x11
        /*000e*/ 	.short	(.L_3 - .L_2)
	.align		4
.L_2:
        /*0010*/ 	.word	index@($__internal_0_$__cuda_sm20_sqrt_rn_f32_slowpath)
        /*0014*/ 	.word	0x00000038


	//----- nvinfo : EIATTR_FRAME_SIZE
	.align		4
.L_3:
        /*0018*/ 	.byte	0x04, 0x11
        /*001a*/ 	.short	(.L_5 - .L_4)
	.align		4
.L_4:
        /*001c*/ 	.word	index@(_Z8knn_cudaPfS_S_S_Pi)
        /*0020*/ 	.word	0x00000038


	//----- nvinfo : EIATTR_MIN_STACK_SIZE
	.align		4
.L_5:
        /*0024*/ 	.byte	0x04, 0x12
        /*0026*/ 	.short	(.L_7 - .L_6)
	.align		4
.L_6:
        /*0028*/ 	.word	index@(_Z8knn_cudaPfS_S_S_Pi)
        /*002c*/ 	.word	0x00000038
.L_7:


//--------------------- .nv.compat                --------------------------
	.section	.nv.compat,"",@"SHT_CUDA_COMPAT_INFO"
	.align	4
        /*0000*/ 	.byte	0x02, 0x09, 0x00, 0x00, 0x02, 0x02, 0x01, 0x00, 0x02, 0x05, 0x05, 0x00, 0x03, 0x07, 0x01, 0x01
        /*0010*/ 	.byte	0x02, 0x03, 0x00, 0x00, 0x02, 0x06, 0x01, 0x00, 0x04, 0x0b, 0x08, 0x00, 0x01, 0x00, 0x00, 0x00
        /*0020*/ 	.byte	0x00, 0x00, 0x00, 0x00


//--------------------- .nv.info._Z8knn_cudaPfS_S_S_Pi --------------------------
	.section	.nv.info._Z8knn_cudaPfS_S_S_Pi,"",@"SHT_CUDA_INFO"
	.sectionflags	@""
	.align	4


	//----- nvinfo : EIATTR_CUDA_API_VERSION
	.align		4
        /*0000*/ 	.byte	0x04, 0x37
        /*0002*/ 	.short	(.L_9 - .L_8)
.L_8:
        /*0004*/ 	.word	0x00000082


	//----- nvinfo : EIATTR_KPARAM_INFO
	.align		4
.L_9:
        /*0008*/ 	.byte	0x04, 0x17
        /*000a*/ 	.short	(.L_11 - .L_10)
.L_10:
        /*000c*/ 	.word	0x00000000
        /*0010*/ 	.short	0x0004
        /*0012*/ 	.short	0x0020
        /*0014*/ 	.byte	0x00, 0xf5, 0x21, 0x00


	//----- nvinfo : EIATTR_KPARAM_INFO
	.align		4
.L_11:
        /*0018*/ 	.byte	0x04, 0x17
        /*001a*/ 	.short	(.L_13 - .L_12)
.L_12:
        /*001c*/ 	.word	0x00000000
        /*0020*/ 	.short	0x0003
        /*0022*/ 	.short	0x0018
        /*0024*/ 	.byte	0x00, 0xf5, 0x21, 0x00


	//----- nvinfo : EIATTR_KPARAM_INFO
	.align		4
.L_13:
        /*0028*/ 	.byte	0x04, 0x17
        /*002a*/ 	.short	(.L_15 - .L_14)
.L_14:
        /*002c*/ 	.word	0x00000000
        /*0030*/ 	.short	0x0002
        /*0032*/ 	.short	0x0010
        /*0034*/ 	.byte	0x00, 0xf5, 0x21, 0x00


	//----- nvinfo : EIATTR_KPARAM_INFO
	.align		4
.L_15:
        /*0038*/ 	.byte	0x04, 0x17
        /*003a*/ 	.short	(.L_17 - .L_16)
.L_16:
        /*003c*/ 	.word	0x00000000
        /*0040*/ 	.short	0x0001
        /*0042*/ 	.short	0x0008
        /*0044*/ 	.byte	0x00, 0xf5, 0x21, 0x00


	//----- nvinfo : EIATTR_KPARAM_INFO
	.align		4
.L_17:
        /*0048*/ 	.byte	0x04, 0x17
        /*004a*/ 	.short	(.L_19 - .L_18)
.L_18:
        /*004c*/ 	.word	0x00000000
        /*0050*/ 	.short	0x0000
        /*0052*/ 	.short	0x0000
        /*0054*/ 	.byte	0x00, 0xf5, 0x21, 0x00


	//----- nvinfo : EIATTR_SPARSE_MMA_MASK
	.align		4
.L_19:
        /*0058*/ 	.byte	0x03, 0x50
        /*005a*/ 	.short	0x0000


	//----- nvinfo : EIATTR_MAXREG_COUNT
	.align		4
        /*005c*/ 	.byte	0x03, 0x1b
        /*005e*/ 	.short	0x00ff


	//----- nvinfo : EIATTR_MERCURY_ISA_VERSION
	.align		4
        /*0060*/ 	.byte	0x03, 0x5f
        /*0062*/ 	.short	0x0101


	//----- nvinfo : EIATTR_VRC_CTA_INIT_COUNT
	.align		4
        /*0064*/ 	.byte	0x02, 0x4a
	.zero		1
	.zero		1


	//----- nvinfo : EIATTR_EXIT_INSTR_OFFSETS
	.align		4
        /*0068*/ 	.byte	0x04, 0x1c
        /*006a*/ 	.short	(.L_21 - .L_20)


	//   ....[0]....
.L_20:
        /*006c*/ 	.word	0x00000070


	//   ....[1]....
        /*0070*/ 	.word	0x00001150


	//----- nvinfo : EIATTR_CRS_STACK_SIZE
	.align		4
.L_21:
        /*0074*/ 	.byte	0x04, 0x1e
        /*0076*/ 	.short	(.L_23 - .L_22)
.L_22:
        /*0078*/ 	.word	0x00000000


	//----- nvinfo : EIATTR_CBANK_PARAM_SIZE
	.align		4
.L_23:
        /*007c*/ 	.byte	0x03, 0x19
        /*007e*/ 	.short	0x0028


	//----- nvinfo : EIATTR_PARAM_CBANK
	.align		4
        /*0080*/ 	.byte	0x04, 0x0a
        /*0082*/ 	.short	(.L_25 - .L_24)
	.align		4
.L_24:
        /*0084*/ 	.word	index@(.nv.constant0._Z8knn_cudaPfS_S_S_Pi)
        /*0088*/ 	.short	0x0380
        /*008a*/ 	.short	0x0028


	//----- nvinfo : EIATTR_SW_WAR
	.align		4
.L_25:
        /*008c*/ 	.byte	0x04, 0x36
        /*008e*/ 	.short	(.L_27 - .L_26)
.L_26:
        /*0090*/ 	.word	0x00000008
.L_27:


//--------------------- .nv.callgraph             --------------------------
	.section	.nv.callgraph,"",@"SHT_CUDA_CALLGRAPH"
	.align	4
	.sectionentsize	8
	.align		4
        /*0000*/ 	.word	0x00000000
	.align		4
        /*0004*/ 	.word	0xffffffff
	.align		4
        /*0008*/ 	.word	0x00000000
	.align		4
        /*000c*/ 	.word	0xfffffffe
	.align		4
        /*0010*/ 	.word	0x00000000
	.align		4
        /*0014*/ 	.word	0xfffffffd
	.align		4
        /*0018*/ 	.word	0x00000000
	.align		4
        /*001c*/ 	.word	0xfffffffc


//--------------------- .text._Z8knn_cudaPfS_S_S_Pi --------------------------
	.section	.text._Z8knn_cudaPfS_S_S_Pi,"ax",@progbits
	.align	128
        .global         _Z8knn_cudaPfS_S_S_Pi
        .type           _Z8knn_cudaPfS_S_S_Pi,@function
        .size           _Z8knn_cudaPfS_S_S_Pi,(.L_x_22 - _Z8knn_cudaPfS_S_S_Pi)
        .other          _Z8knn_cudaPfS_S_S_Pi,@"STO_CUDA_ENTRY STV_DEFAULT"
_Z8knn_cudaPfS_S_S_Pi:
.text._Z8knn_cudaPfS_S_S_Pi:
[----:B------:R-:W0:Y:S01]  /*0000*/  LDC R1, c[0x0][0x37c] ;  /* 0x0000df00ff017b82 */ /* 0x000e220000000800 */
[----:B------:R-:W1:Y:S07]  /*0010*/  S2R R0, SR_TID.X ;  /* 0x0000000000007919 */ /* 0x000e6e0000002100 */
[----:B------:R-:W1:Y:S01]  /*0020*/  S2UR UR4, SR_CTAID.X ;  /* 0x00000000000479c3 */ /* 0x000e620000002500 */
[----:B0-----:R-:W-:-:S07]  /*0030*/  VIADD R1, R1, 0xffffffc8 ;  /* 0xffffffc801017836 */ /* 0x001fce0000000000 */
[----:B------:R-:W1:Y:S02]  /*0040*/  LDC R7, c[0x0][0x360] ;  /* 0x0000d800ff077b82 */ /* 0x000e640000000800 */
[----:B-1----:R-:W-:-:S05]  /*0050*/  IMAD R7, R7, UR4, R0 ;  /* 0x0000000407077c24 */ /* 0x002fca000f8e0200 */
[----:B------:R-:W-:-:S13]  /*0060*/  ISETP.GT.AND P0, PT, R7, 0x31, PT ;  /* 0x000000310700780c */ /* 0x000fda0003f04270 */
[----:B------:R-:W-:Y:S05]  /*0070*/  @P0 EXIT ;  /* 0x000000000000094d */ /* 0x000fea0003800000 */
[----:B------:R-:W0:Y:S01]  /*0080*/  LDC.64 R4, c[0x0][0x398] ;  /* 0x0000e600ff047b82 */ /* 0x000e220000000a00 */
[----:B------:R-:W1:Y:S01]  /*0090*/  LDCU.128 UR4, c[0x0][0x380] ;  /* 0x00007000ff0477ac */ /* 0x000e620008000c00 */
[----:B------:R-:W-:Y:S01]  /*00a0*/  MOV R6, 0xffffffff ;  /* 0xffffffff00067802 */ /* 0x000fe20000000f00 */
[----:B------:R-:W2:Y:S05]  /*00b0*/  LDCU.64 UR8, c[0x0][0x358] ;  /* 0x00006b00ff0877ac */ /* 0x000eaa0008000a00 */
[----:B------:R-:W3:Y:S01]  /*00c0*/  LDC.64 R2, c[0x0][0x390] ;  /* 0x0000e400ff027b82 */ /* 0x000ee20000000a00 */
[----:B------:R-:W4:Y:S01]  /*00d0*/  LDCU UR10, c[0x0][0x2f8] ;  /* 0x00005f00ff0a77ac */ /* 0x000f220008000800 */
[----:B------:R-:W-:Y:S04]  /*00e0*/  STL [R1+0x14], R6 ;  /* 0x0000140601007387 */ /* 0x000fe80000100800 */
[----:B------:R-:W-:Y:S04]  /*00f0*/  STL [R1+0x18], R6 ;  /* 0x0000180601007387 */ /* 0x000fe80000100800 */
[----:B------:R-:W-:Y:S04]  /*0100*/  STL [R1+0x1c], R6 ;  /* 0x00001c0601007387 */ /* 0x000fe80000100800 */
[----:B------:R-:W-:Y:S01]  /*0110*/  STL [R1+0x20], R6 ;  /* 0x0000200601007387 */ /* 0x000fe20000100800 */
[----:B0-----:R-:W-:-:S03]  /*0120*/  IMAD.WIDE R4, R7, 0x4, R4 ;  /* 0x0000000407047825 */ /* 0x001fc600078e0204 */
[----:B------:R-:W-:Y:S01]  /*0130*/  STL [R1+0x24], R6 ;  /* 0x0000240601007387 */ /* 0x000fe20000100800 */
[----:B-1----:R-:W-:Y:S02]  /*0140*/  UIADD3 UR6, UP0, UPT, UR6, 0x4, URZ ;  /* 0x0000000406067890 */ /* 0x002fe4000ff1e0ff */
[----:B------:R-:W-:Y:S01]  /*0150*/  UIADD3 UR4, UP1, UPT, UR4, 0x4, URZ ;  /* 0x0000000404047890 */ /* 0x000fe2000ff3e0ff */
[----:B--2---:R4:W5:Y:S01]  /*0160*/  LDG.E R9, desc[UR8][R4.64] ;  /* 0x0000000804097981 */ /* 0x004962000c1e1900 */
[----:B------:R-:W-:Y:S01]  /*0170*/  IMAD.MOV.U32 R0, RZ, RZ, 0x7f7fffff ;  /* 0x7f7fffffff007424 */ /* 0x000fe200078e00ff */
[----:B------:R-:W-:Y:S01]  /*0180*/  UIADD3.X UR7, UPT, UPT, URZ, UR7, URZ, UP0, !UPT ;  /* 0x00000007ff077290 */ /* 0x000fe200087fe4ff */
[----:B---3--:R-:W-:Y:S01]  /*0190*/  IMAD.WIDE R2, R7, 0x4, R2 ;  /* 0x0000000407027825 */ /* 0x008fe200078e0202 */
[----:B------:R-:W-:Y:S01]  /*01a0*/  UIADD3.X UR5, UPT, UPT, URZ, UR5, URZ, UP1, !UPT ;  /* 0x00000005ff057290 */ /* 0x000fe20008ffe4ff */
[----:B------:R-:W-:Y:S01]  /*01b0*/  MOV R16, UR4 ;  /* 0x0000000400107c02 */ /* 0x000fe20008000f00 */
[----:B------:R-:W-:Y:S01]  /*01c0*/  STL [R1], R0 ;  /* 0x0000000001007387 */ /* 0x000fe20000100800 */
[----:B----4-:R-:W-:-:S03]  /*01d0*/  VIADD R4, R1, UR10 ;  /* 0x0000000a01047c36 */ /* 0x010fc60008000000 */
[----:B------:R0:W5:Y:S01]  /*01e0*/  LDG.E R11, desc[UR8][R2.64] ;  /* 0x00000008020b7981 */ /* 0x000162000c1e1900 */
[----:B------:R-:W-:Y:S02]  /*01f0*/  IMAD.U32 R14, RZ, RZ, UR6 ;  /* 0x00000006ff0e7e24 */ /* 0x000fe4000f8e00ff */
[----:B------:R-:W-:Y:S01]  /*0200*/  IMAD.U32 R15, RZ, RZ, UR7 ;  /* 0x00000007ff0f7e24 */ /* 0x000fe2000f8e00ff */
[----:B------:R-:W-:Y:S01]  /*0210*/  STL [R1+0x4], R0 ;  /* 0x0000040001007387 */ /* 0x000fe20000100800 */
[----:B------:R-:W-:-:S03]  /*0220*/  IMAD.U32 R17, RZ, RZ, UR5 ;  /* 0x00000005ff117e24 */ /* 0x000fc6000f8e00ff */
[----:B------:R-:W-:Y:S01]  /*0230*/  STL [R1+0x8], R0 ;  /* 0x0000080001007387 */ /* 0x000fe20000100800 */
[----:B0-----:R-:W-:Y:S01]  /*0240*/  IMAD.MOV.U32 R3, RZ, RZ, 0x1 ;  /* 0x00000001ff037424 */ /* 0x001fe200078e00ff */
[C---:B------:R-:W-:Y:S02]  /*0250*/  IADD3 R2, PT, PT, R4.reuse, 0x4, RZ ;  /* 0x0000000404027810 */ /* 0x040fe40007ffe0ff */
[----:B------:R-:W-:Y:S04]  /*0260*/  STL [R1+0xc], R0 ;  /* 0x00000c0001007387 */ /* 0x000fe80000100800 */
[----:B------:R0:W-:Y:S02]  /*0270*/  STL [R1+0x10], R0 ;  /* 0x0000100001007387 */ /* 0x0001e40000100800 */
[----:B0-----:R-:W-:-:S07]  /*0280*/  VIADD R0, R4, 0x8 ;  /* 0x0000000804007836 */ /* 0x001fce0000000000 */
.L_x_19:
[----:B012---:R-:W2:Y:S04]  /*0290*/  LDG.E R8, desc[UR8][R14.64+-0x4] ;  /* 0xfffffc080e087981 */ /* 0x007ea8000c1e1900 */
[----:B------:R-:W3:Y:S01]  /*02a0*/  LDG.E R6, desc[UR8][R16.64+-0x4] ;  /* 0xfffffc0810067981 */ /* 0x000ee2000c1e1900 */
[----:B------:R-:W-:Y:S01]  /*02b0*/  BSSY.RECONVERGENT B0, `(.L_x_0) ;  /* 0x0000014000007945 */ /* 0x000fe20003800200 */
[----:B--2--5:R-:W-:Y:S01]  /*02c0*/  FADD R8, R9, -R8 ;  /* 0x8000000809087221 */ /* 0x024fe20000000000 */
[----:B---3--:R-:W-:-:S03]  /*02d0*/  FADD R6, R11, -R6 ;  /* 0x800000060b067221 */ /* 0x008fc60000000000 */
[----:B------:R-:W-:-:S04]  /*02e0*/  FMUL R5, R8, R8 ;  /* 0x0000000808057220 */ /* 0x000fc80000400000 */
[----:B------:R-:W-:-:S04]  /*02f0*/  FFMA R6, R6, R6, R5 ;  /* 0x0000000606067223 */ /* 0x000fc80000000005 */
[----:B------:R0:W1:Y:S01]  /*0300*/  MUFU.RSQ R19, R6 ;  /* 0x0000000600137308 */ /* 0x0000620000001400 */
[----:B------:R-:W-:-:S04]  /*0310*/  IADD3 R5, PT, PT, R6, -0xd000000, RZ ;  /* 0xf300000006057810 */ /* 0x000fc80007ffe0ff */
[----:B------:R-:W-:-:S13]  /*0320*/  ISETP.GT.U32.AND P0, PT, R5, 0x727fffff, PT ;  /* 0x727fffff0500780c */ /* 0x000fda0003f04070 */
[----:B01----:R-:W-:Y:S05]  /*0330*/  @!P0 BRA `(.L_x_1) ;  /* 0x00000000001c8947 */ /* 0x003fea0003800000 */
[----:B------:R-:W-:Y:S01]  /*0340*/  BSSY.RECONVERGENT B1, `(.L_x_2) ;  /* 0x0000004000017945 */ /* 0x000fe20003800200 */
[----:B------:R-:W-:Y:S01]  /*0350*/  IMAD.MOV.U32 R5, RZ, RZ, R6 ;  /* 0x000000ffff057224 */ /* 0x000fe200078e0006 */
[----:B------:R-:W-:-:S07]  /*0360*/  MOV R18, 0x380 ;  /* 0x0000038000127802 */ /* 0x000fce0000000f00 */
[----:B------:R-:W-:Y:S05]  /*0370*/  CALL.REL.NOINC `($__internal_0_$__cuda_sm20_sqrt_rn_f32_slowpath) ;  /* 0x0000000c00787944 */ /* 0x000fea0003c00000 */
[----:B------:R-:W-:Y:S05]  /*0380*/  BSYNC.RECONVERGENT B1 ;  /* 0x0000000000017941 */ /* 0x000fea0003800200 */
.L_x_2:
[----:B------:R-:W-:Y:S01]  /*0390*/  IMAD.MOV.U32 R13, RZ, RZ, R8 ;  /* 0x000000ffff0d7224 */ /* 0x000fe200078e0008 */
[----:B------:R-:W-:Y:S06]  /*03a0*/  BRA `(.L_x_3) ;  /* 0x0000000000107947 */ /* 0x000fec0003800000 */
.L_x_1:
[----:B------:R-:W-:Y:S01]  /*03b0*/  FMUL.FTZ R13, R6, R19 ;  /* 0x00000013060d7220 */ /* 0x000fe20000410000 */
[----:B------:R-:W-:-:S03]  /*03c0*/  FMUL.FTZ R5, R19, 0.5 ;  /* 0x3f00000013057820 */ /* 0x000fc60000410000 */
[----:B------:R-:W-:-:S04]  /*03d0*/  FFMA R6, -R13, R13, R6 ;  /* 0x0000000d0d067223 */ /* 0x000fc80000000106 */
[----:B------:R-:W-:-:S07]  /*03e0*/  FFMA R13, R6, R5, R13 ;  /* 0x00000005060d7223 */ /* 0x000fce000000000d */
.L_x_3:
[----:B------:R-:W-:Y:S05]  /*03f0*/  BSYNC.RECONVERGENT B0 ;  /* 0x0000000000007941 */ /* 0x000fea0003800200 */
.L_x_0:
[----:B------:R-:W0:Y:S02]  /*0400*/  LDCU UR4, c[0x0][0x2f8] ;  /* 0x00005f00ff0477ac */ /* 0x000e240008000800 */
[----:B0-----:R-:W-:-:S06]  /*0410*/  IADD3 R6, PT, PT, R4, -UR4, RZ ;  /* 0x8000000404067c10 */ /* 0x001fcc000fffe0ff */
[----:B------:R-:W2:Y:S01]  /*0420*/  LDL R6, [R6] ;  /* 0x0000000006067983 */ /* 0x000ea20000100800 */
[----:B------:R-:W-:Y:S04]  /*0430*/  BSSY.RECONVERGENT B1, `(.L_x_4) ;  /* 0x0000041000017945 */ /* 0x000fe80003800200 */
[----:B------:R-:W-:Y:S01]  /*0440*/  BSSY.RELIABLE B0, `(.L_x_5) ;  /* 0x0000025000007945 */ /* 0x000fe20003800100 */
[----:B------:R-:W-:Y:S01]  /*0450*/  PLOP3.LUT P0, PT, PT, PT, PT, 0x80, 0x8 ;  /* 0x000000000008781c */ /* 0x000fe20003f0f070 */
[----:B------:R-:W-:Y:S01]  /*0460*/  IMAD.MOV.U32 R18, RZ, RZ, RZ ;  /* 0x000000ffff127224 */ /* 0x000fe200078e00ff */
[----:B------:R-:W-:Y:S01]  /*0470*/  PLOP3.LUT P1, PT, PT, PT, PT, 0x80, 0x8 ;  /* 0x000000000008781c */ /* 0x000fe20003f2f070 */
[----:B------:R-:W-:Y:S01]  /*0480*/  IMAD.MOV.U32 R5, RZ, RZ, R4 ;  /* 0x000000ffff057224 */ /* 0x000fe200078e0004 */
[----:B------:R-:W-:-:S02]  /*0490*/  PLOP3.LUT P2, PT, PT, PT, PT, 0x80, 0x8 ;  /* 0x000000000008781c */ /* 0x000fc40003f4f070 */
[----:B--2---:R-:W-:-:S13]  /*04a0*/  FSETP.GEU.AND P3, PT, R13, R6, PT ;  /* 0x000000060d00720b */ /* 0x004fda0003f6e000 */
[----:B------:R-:W-:Y:S05]  /*04b0*/  @!P3 BRA `(.L_x_6) ;  /* 0x000000000074b947 */ /* 0x000fea0003800000 */
[----:B------:R-:W2:Y:S01]  /*04c0*/  LDL R8, [R1+0x4] ;  /* 0x0000040001087983 */ /* 0x000ea20000100800 */
[----:B------:R-:W-:Y:S01]  /*04d0*/  HFMA2 R18, -RZ, RZ, 0, 5.9604644775390625e-08 ;  /* 0x00000001ff127431 */ /* 0x000fe200000001ff */
[----:B------:R-:W-:Y:S01]  /*04e0*/  PLOP3.LUT P1, PT, PT, PT, PT, 0x80, 0x8 ;  /* 0x000000000008781c */ /* 0x000fe20003f2f070 */
[----:B------:R-:W-:Y:S01]  /*04f0*/  IMAD.MOV.U32 R5, RZ, RZ, R2 ;  /* 0x000000ffff057224 */ /* 0x000fe200078e0002 */
[----:B------:R-:W-:Y:S02]  /*0500*/  PLOP3.LUT P2, PT, PT, PT, PT, 0x80, 0x8 ;  /* 0x000000000008781c */ /* 0x000fe40003f4f070 */
[----:B--2---:R-:W-:-:S13]  /*0510*/  FSETP.GEU.AND P4, PT, R13, R8, PT ;  /* 0x000000080d00720b */ /* 0x004fda0003f8e000 */
[----:B------:R-:W-:Y:S05]  /*0520*/  @!P4 BRA `(.L_x_6) ;  /* 0x000000000058c947 */ /* 0x000fea0003800000 */
[----:B------:R-:W2:Y:S01]  /*0530*/  LDL.64 R18, [R1+0x8] ;  /* 0x0000080001127983 */ /* 0x000ea20000100a00 */
[----:B------:R-:W-:Y:S02]  /*0540*/  PLOP3.LUT P2, PT, PT, PT, PT, 0x8, 0x80 ;  /* 0x000000000080781c */ /* 0x000fe40003f4e170 */
[----:B------:R-:W-:Y:S02]  /*0550*/  PLOP3.LUT P1, PT, PT, PT, PT, 0x80, 0x8 ;  /* 0x000000000008781c */ /* 0x000fe40003f2f070 */
[----:B------:R-:W-:Y:S02]  /*0560*/  MOV R5, R0 ;  /* 0x0000000000057202 */ /* 0x000fe40000000f00 */
[----:B--2---:R-:W-:Y:S01]  /*0570*/  FSETP.GEU.AND P4, PT, R13, R18, PT ;  /* 0x000000120d00720b */ /* 0x004fe20003f8e000 */
[----:B------:R-:W-:-:S12]  /*0580*/  IMAD.MOV.U32 R18, RZ, RZ, 0x2 ;  /* 0x00000002ff127424 */ /* 0x000fd800078e00ff */
[----:B------:R-:W-:Y:S05]  /*0590*/  @!P4 BRA `(.L_x_6) ;  /* 0x00000000003cc947 */ /* 0x000fea0003800000 */
[----:B------:R-:W-:Y:S01]  /*05a0*/  FSETP.GEU.AND P4, PT, R13, R19, PT ;  /* 0x000000130d00720b */ /* 0x000fe20003f8e000 */
[----:B------:R-:W-:Y:S01]  /*05b0*/  VIADD R5, R4, 0xc ;  /* 0x0000000c04057836 */ /* 0x000fe20000000000 */
[----:B------:R-:W-:Y:S01]  /*05c0*/  PLOP3.LUT P1, PT, PT, PT, PT, 0x8, 0x80 ;  /* 0x000000000080781c */ /* 0x000fe20003f2e170 */
[----:B------:R-:W-:Y:S01]  /*05d0*/  IMAD.MOV.U32 R18, RZ, RZ, 0x3 ;  /* 0x00000003ff127424 */ /* 0x000fe200078e00ff */
[----:B------:R-:W-:-:S09]  /*05e0*/  PLOP3.LUT P2, PT, PT, PT, PT, 0x8, 0x80 ;  /* 0x000000000080781c */ /* 0x000fd20003f4e170 */
[----:B------:R-:W-:Y:S05]  /*05f0*/  @!P4 BRA `(.L_x_6) ;  /* 0x000000000024c947 */ /* 0x000fea0003800000 */
[----:B------:R-:W2:Y:S02]  /*0600*/  LDL R8, [R1+0x10] ;  /* 0x0000100001087983 */ /* 0x000ea40000100800 */
[----:B--2---:R-:W-:-:S13]  /*0610*/  FSETP.GEU.AND P0, PT, R13, R8, PT ;  /* 0x000000080d00720b */ /* 0x004fda0003f0e000 */
[----:B------:R-:W-:Y:S05]  /*0620*/  @P0 BREAK.RELIABLE B0 ;  /* 0x0000000000000942 */ /* 0x000fea0003800100 */
[----:B------:R-:W-:Y:S05]  /*0630*/  @P0 BRA `(.L_x_7) ;  /* 0x0000000000800947 */ /* 0x000fea0003800000 */
[----:B------:R-:W-:Y:S01]  /*0640*/  PLOP3.LUT P0, PT, PT, PT, PT, 0x8, 0x80 ;  /* 0x000000000080781c */ /* 0x000fe20003f0e170 */
[----:B------:R-:W-:Y:S01]  /*0650*/  IMAD.MOV.U32 R18, RZ, RZ, 0x4 ;  /* 0x00000004ff127424 */ /* 0x000fe200078e00ff */
[----:B------:R-:W-:Y:S02]  /*0660*/  PLOP3.LUT P1, PT, PT, PT, PT, 0x8, 0x80 ;  /* 0x000000000080781c */ /* 0x000fe40003f2e170 */
[----:B------:R-:W-:Y:S02]  /*0670*/  PLOP3.LUT P2, PT, PT, PT, PT, 0x8, 0x80 ;  /* 0x000000000080781c */ /* 0x000fe40003f4e170 */
[----:B------:R-:W-:-:S11]  /*0680*/  IADD3 R5, PT, PT, R4, 0x10, RZ ;  /* 0x0000001004057810 */ /* 0x000fd60007ffe0ff */
.L_x_6:
[----:B------:R-:W-:Y:S05]  /*0690*/  BSYNC.RELIABLE B0 ;  /* 0x0000000000007941 */ /* 0x000fea0003800100 */
.L_x_5:
[----:B------:R-:W-:Y:S04]  /*06a0*/  BSSY.RECONVERGENT B2, `(.L_x_8) ;  /* 0x0000013000027945 */ /* 0x000fe80003800200 */
[----:B------:R-:W-:Y:S05]  /*06b0*/  @!P0 BRA `(.L_x_9) ;  /* 0x0000000000448947 */ /* 0x000fea0003800000 */
[----:B------:R-:W2:Y:S04]  /*06c0*/  LDL R10, [R1+0xc] ;  /* 0x00000c00010a7983 */ /* 0x000ea80000100800 */
[----:B------:R-:W3:Y:S04]  /*06d0*/  LDL R8, [R1+0x20] ;  /* 0x0000200001087983 */ /* 0x000ee80000100800 */
[----:B--2---:R0:W-:Y:S04]  /*06e0*/  STL [R1+0x10], R10 ;  /* 0x0000100a01007387 */ /* 0x0041e80000100800 */
[----:B---3--:R0:W-:Y:S01]  /*06f0*/  STL [R1+0x24], R8 ;  /* 0x0000240801007387 */ /* 0x0081e20000100800 */
[----:B------:R-:W-:Y:S05]  /*0700*/  @!P1 BRA `(.L_x_9) ;  /* 0x0000000000309947 */ /* 0x000fea0003800000 */
[----:B0-----:R-:W2:Y:S04]  /*0710*/  LDL R8, [R1+0x8] ;  /* 0x0000080001087983 */ /* 0x001ea80000100800 */
[----:B------:R-:W3:Y:S04]  /*0720*/  LDL R10, [R1+0x1c] ;  /* 0x00001c00010a7983 */ /* 0x000ee80000100800 */
[----:B--2---:R1:W-:Y:S04]  /*0730*/  STL [R1+0xc], R8 ;  /* 0x00000c0801007387 */ /* 0x0043e80000100800 */
[----:B---3--:R1:W-:Y:S01]  /*0740*/  STL [R1+0x20], R10 ;  /* 0x0000200a01007387 */ /* 0x0083e20000100800 */
[----:B------:R-:W-:Y:S05]  /*0750*/  @!P2 BRA `(.L_x_9) ;  /* 0x00000000001ca947 */ /* 0x000fea0003800000 */
[----:B-1----:R-:W2:Y:S04]  /*0760*/  LDL R8, [R1+0x4] ;  /* 0x0000040001087983 */ /* 0x002ea80000100800 */
[----:B------:R-:W3:Y:S04]  /*0770*/  LDL R10, [R1+0x18] ;  /* 0x00001800010a7983 */ /* 0x000ee80000100800 */
[----:B------:R-:W4:Y:S04]  /*0780*/  @!P3 LDL R12, [R1+0x14] ;  /* 0x00001400010cb983 */ /* 0x000f280000100800 */
[----:B------:R0:W-:Y:S04]  /*0790*/  @!P3 STL [R1+0x4], R6 ;  /* 0x000004060100b387 */ /* 0x0001e80000100800 */
[----:B--2---:R0:W-:Y:S04]  /*07a0*/  STL [R1+0x8], R8 ;  /* 0x0000080801007387 */ /* 0x0041e80000100800 */
[----:B---3--:R0:W-:Y:S04]  /*07b0*/  STL [R1+0x1c], R10 ;  /* 0x00001c0a01007387 */ /* 0x0081e80000100800 */
[----:B----4-:R0:W-:Y:S02]  /*07c0*/  @!P3 STL [R1+0x18], R12 ;  /* 0x0000180c0100b387 */ /* 0x0101e40000100800 */
.L_x_9:
[----:B------:R-:W-:Y:S05]  /*07d0*/  BSYNC.RECONVERGENT B2 ;  /* 0x0000000000027941 */ /* 0x000fea0003800200 */
.L_x_8:
[----:B01----:R-:W-:Y:S01]  /*07e0*/  VIADD R8, R5, -UR4 ;  /* 0x8000000405087c36 */ /* 0x003fe20008000000 */
[----:B------:R-:W-:Y:S01]  /*07f0*/  LEA R18, R18, R1, 0x2 ;  /* 0x0000000112127211 */ /* 0x000fe200078e10ff */
[----:B------:R-:W-:-:S03]  /*0800*/  VIADD R5, R3, 0xffffffff ;  /* 0xffffffff03057836 */ /* 0x000fc60000000000 */
[----:B------:R0:W-:Y:S04]  /*0810*/  STL [R8], R13 ;  /* 0x0000000d08007387 */ /* 0x0001e80000100800 */
[----:B------:R0:W-:Y:S04]  /*0820*/  STL [R18+0x14], R5 ;  /* 0x0000140512007387 */ /* 0x0001e80000100800 */
[----:B------:R0:W5:Y:S02]  /*0830*/  LDL R6, [R1] ;  /* 0x0000000001067983 */ /* 0x0001640000100800 */
.L_x_7:
[----:B------:R-:W-:Y:S05]  /*0840*/  BSYNC.RECONVERGENT B1 ;  /* 0x0000000000017941 */ /* 0x000fea0003800200 */
.L_x_4:
[----:B------:R-:W-:Y:S05]  /*0850*/  WARPSYNC.ALL ;  /* 0x0000000000007948 */ /* 0x000fea0003800000 */
[----:B------:R-:W2:Y:S04]  /*0860*/  LDG.E R10, desc[UR8][R14.64] ;  /* 0x000000080e0a7981 */ /* 0x000ea8000c1e1900 */
[----:B0-----:R-:W3:Y:S01]  /*0870*/  LDG.E R8, desc[UR8][R16.64] ;  /* 0x0000000810087981 */ /* 0x001ee2000c1e1900 */
[----:B------:R-:W-:Y:S01]  /*0880*/  BSSY.RECONVERGENT B1, `(.L_x_10) ;  /* 0x0000012000017945 */ /* 0x000fe20003800200 */
[----:B--2---:R-:W-:Y:S01]  /*0890*/  FADD R10, R9, -R10 ;  /* 0x8000000a090a7221 */ /* 0x004fe20000000000 */
[----:B---3--:R-:W-:-:S03]  /*08a0*/  FADD R8, R11, -R8 ;  /* 0x800000080b087221 */ /* 0x008fc60000000000 */
[----:B------:R-:W-:-:S04]  /*08b0*/  FMUL R5, R10, R10 ;  /* 0x0000000a0a057220 */ /* 0x000fc80000400000 */
[----:B------:R-:W-:-:S04]  /*08c0*/  FFMA R8, R8, R8, R5 ;  /* 0x0000000808087223 */ /* 0x000fc80000000005 */
[----:B------:R-:W-:Y:S01]  /*08d0*/  VIADD R5, R8, 0xf3000000 ;  /* 0xf300000008057836 */ /* 0x000fe20000000000 */
[----:B------:R0:W1:Y:S04]  /*08e0*/  MUFU.RSQ R19, R8 ;  /* 0x0000000800137308 */ /* 0x0000680000001400 */
[----:B------:R-:W-:-:S13]  /*08f0*/  ISETP.GT.U32.AND P0, PT, R5, 0x727fffff, PT ;  /* 0x727fffff0500780c */ /* 0x000fda0003f04070 */
[----:B01----:R-:W-:Y:S05]  /*0900*/  @!P0 BRA `(.L_x_11) ;  /* 0x0000000000148947 */ /* 0x003fea0003800000 */
[----:B------:R-:W-:Y:S02]  /*0910*/  MOV R5, R8 ;  /* 0x0000000800057202 */ /* 0x000fe40000000f00 */
[----:B------:R-:W-:-:S07]  /*0920*/  MOV R18, 0x940 ;  /* 0x0000094000127802 */ /* 0x000fce0000000f00 */
[----:B-----5:R-:W-:Y:S05]  /*0930*/  CALL.REL.NOINC `($__internal_0_$__cuda_sm20_sqrt_rn_f32_slowpath) ;  /* 0x0000000800087944 */ /* 0x020fea0003c00000 */
[----:B------:R-:W-:Y:S01]  /*0940*/  IMAD.MOV.U32 R13, RZ, RZ, R8 ;  /* 0x000000ffff0d7224 */ /* 0x000fe200078e0008 */
[----:B------:R-:W-:Y:S06]  /*0950*/  BRA `(.L_x_12) ;  /* 0x0000000000107947 */ /* 0x000fec0003800000 */
.L_x_11:
[----:B------:R-:W-:Y:S01]  /*0960*/  FMUL.FTZ R13, R8, R19 ;  /* 0x00000013080d7220 */ /* 0x000fe20000410000 */
[----:B------:R-:W-:-:S03]  /*0970*/  FMUL.FTZ R5, R19, 0.5 ;  /* 0x3f00000013057820 */ /* 0x000fc60000410000 */
[----:B------:R-:W-:-:S04]  /*0980*/  FFMA R8, -R13, R13, R8 ;  /* 0x0000000d0d087223 */ /* 0x000fc80000000108 */
[----:B------:R-:W-:-:S07]  /*0990*/  FFMA R13, R8, R5, R13 ;  /* 0x00000005080d7223 */ /* 0x000fce000000000d */
.L_x_12:
[----:B------:R-:W-:Y:S05]  /*09a0*/  BSYNC.RECONVERGENT B1 ;  /* 0x0000000000017941 */ /* 0x000fea0003800200 */
.L_x_10:
[----:B-----5:R-:W-:Y:S01]  /*09b0*/  FSETP.GEU.AND P3, PT, R13, R6, PT ;  /* 0x000000060d00720b */ /* 0x020fe20003f6e000 */
[----:B------:R-:W-:Y:S04]  /*09c0*/  BSSY.RECONVERGENT B1, `(.L_x_13) ;  /* 0x0000040000017945 */ /* 0x000fe80003800200 */
[----:B------:R-:W-:Y:S01]  /*09d0*/  BSSY.RELIABLE B2, `(.L_x_14) ;  /* 0x0000024000027945 */ /* 0x000fe20003800100 */
[----:B------:R-:W-:Y:S01]  /*09e0*/  HFMA2 R12, -RZ, RZ, 0, 0 ;  /* 0x00000000ff0c7431 */ /* 0x000fe200000001ff */
[----:B------:R-:W-:Y:S01]  /*09f0*/  PLOP3.LUT P0, PT, PT, PT, PT, 0x80, 0x8 ;  /* 0x000000000008781c */ /* 0x000fe20003f0f070 */
[----:B------:R-:W-:Y:S01]  /*0a00*/  IMAD.MOV.U32 R5, RZ, RZ, R4 ;  /* 0x000000ffff057224 */ /* 0x000fe200078e0004 */
[----:B------:R-:W-:Y:S02]  /*0a10*/  PLOP3.LUT P1, PT, PT, PT, PT, 0x80, 0x8 ;  /* 0x000000000008781c */ /* 0x000fe40003f2f070 */
[----:B------:R-:W-:-:S02]  /*0a20*/  PLOP3.LUT P2, PT, PT, PT, PT, 0x80, 0x8 ;  /* 0x000000000008781c */ /* 0x000fc40003f4f070 */
[----:B------:R-:W-:Y:S11]  /*0a30*/  @!P3 BRA `(.L_x_15) ;  /* 0x000000000074b947 */ /* 0x000ff60003800000 */
[----:B------:R-:W2:Y:S01]  /*0a40*/  LDL R2, [R1+0x4] ;  /* 0x0000040001027983 */ /* 0x000ea20000100800 */
[----:B------:R-:W-:Y:S01]  /*0a50*/  IMAD.MOV.U32 R12, RZ, RZ, 0x1 ;  /* 0x00000001ff0c7424 */ /* 0x000fe200078e00ff */
[----:B--2---:R-:W-:Y:S01]  /*0a60*/  FSETP.GEU.AND P4, PT, R13, R2, PT ;  /* 0x000000020d00720b */ /* 0x004fe20003f8e000 */
[----:B------:R-:W-:-:S05]  /*0a70*/  VIADD R2, R4, 0x4 ;  /* 0x0000000404027836 */ /* 0x000fca0000000000 */
[----:B------:R-:W-:-:S07]  /*0a80*/  MOV R5, R2 ;  /* 0x0000000200057202 */ /* 0x000fce0000000f00 */
[----:B------:R-:W-:Y:S05]  /*0a90*/  @!P4 BRA `(.L_x_15) ;  /* 0x00000000005cc947 */ /* 0x000fea0003800000 */
[----:B------:R-:W2:Y:S01]  /*0aa0*/  LDL.64 R18, [R1+0x8] ;  /* 0x0000080001127983 */ /* 0x000ea20000100a00 */
[----:B------:R-:W-:Y:S01]  /*0ab0*/  VIADD R0, R4, 0x8 ;  /* 0x0000000804007836 */ /* 0x000fe20000000000 */
[----:B------:R-:W-:Y:S01]  /*0ac0*/  PLOP3.LUT P2, PT, PT, PT, PT, 0x8, 0x80 ;  /* 0x000000000080781c */ /* 0x000fe20003f4e170 */
[----:B------:R-:W-:Y:S01]  /*0ad0*/  IMAD.MOV.U32 R12, RZ, RZ, 0x2 ;  /* 0x00000002ff0c7424 */ /* 0x000fe200078e00ff */
[----:B------:R-:W-:Y:S02]  /*0ae0*/  PLOP3.LUT P1, PT, PT, PT, PT, 0x80, 0x8 ;  /* 0x000000000008781c */ /* 0x000fe40003f2f070 */
[----:B------:R-:W-:Y:S02]  /*0af0*/  MOV R5, R0 ;  /* 0x0000000000057202 */ /* 0x000fe40000000f00 */
[----:B--2---:R-:W-:-:S13]  /*0b00*/  FSETP.GEU.AND P4, PT, R13, R18, PT ;  /* 0x000000120d00720b */ /* 0x004fda0003f8e000 */
        /* <DEDUP_REMOVED lines=16> */
.L_x_15:
[----:B------:R-:W-:Y:S05]  /*0c10*/  BSYNC.RELIABLE B2 ;  /* 0x0000000000027941 */ /* 0x000fea0003800100 */
.L_x_14:
        /* <DEDUP_REMOVED lines=14> */
[----:B--2---:R2:W-:Y:S04]  /*0d00*/  STL [R1+0x8], R8 ;  /* 0x0000080801007387 */ /* 0x0045e80000100800 */
[----:B---3--:R2:W-:Y:S01]  /*0d10*/  STL [R1+0x1c], R10 ;  /* 0x00001c0a01007387 */ /* 0x0085e20000100800 */
[----:B------:R-:W-:Y:S05]  /*0d20*/  @P3 BRA `(.L_x_18) ;  /* 0x00000000000c3947 */ /* 0x000fea0003800000 */
[----:B--2---:R-:W2:Y:S04]  /*0d30*/  LDL R8, [R1+0x14] ;  /* 0x0000140001087983 */ /* 0x004ea80000100800 */
[----:B------:R3:W-:Y:S04]  /*0d40*/  STL [R1+0x4], R6 ;  /* 0x0000040601007387 */ /* 0x0007e80000100800 */
[----:B--2---:R3:W-:Y:S02]  /*0d50*/  STL [R1+0x18], R8 ;  /* 0x0000180801007387 */ /* 0x0047e40000100800 */
.L_x_18:
[----:B------:R-:W-:Y:S05]  /*0d60*/  BSYNC.RECONVERGENT B3 ;  /* 0x0000000000037941 */ /* 0x000fea0003800200 */
.L_x_17:
[----:B------:R-:W3:Y:S01]  /*0d70*/  LDCU UR4, c[0x0][0x2f8] ;  /* 0x00005f00ff0477ac */ /* 0x000ee20008000800 */
[----:B------:R-:W-:Y:S01]  /*0d80*/  IMAD.U32 R12, R12, 0x4, R1 ;  /* 0x000000040c0c7824 */ /* 0x000fe200078e0001 */
[----:B---3--:R-:W-:-:S05]  /*0d90*/  IADD3 R6, PT, PT, R5, -UR4, RZ ;  /* 0x8000000405067c10 */ /* 0x008fca000fffe0ff */
[----:B------:R3:W-:Y:S04]  /*0da0*/  STL [R6], R13 ;  /* 0x0000000d06007387 */ /* 0x0007e80000100800 */
[----:B------:R3:W-:Y:S02]  /*0db0*/  STL [R12+0x14], R3 ;  /* 0x000014030c007387 */ /* 0x0007e40000100800 */
.L_x_16:
[----:B------:R-:W-:Y:S05]  /*0dc0*/  BSYNC.RECONVERGENT B1 ;  /* 0x0000000000017941 */ /* 0x000fea0003800200 */
.L_x_13:
[----:B------:R-:W-:Y:S05]  /*0dd0*/  WARPSYNC.ALL ;  /* 0x0000000000007948 */ /* 0x000fea0003800000 */
[----:B---3--:R-:W-:Y:S02]  /*0de0*/  IADD3 R3, PT, PT, R3, 0x2, RZ ;  /* 0x0000000203037810 */ /* 0x008fe40007ffe0ff */
[----:B------:R-:W-:Y:S02]  /*0df0*/  IADD3 R14, P1, PT, R14, 0x8, RZ ;  /* 0x000000080e0e7810 */ /* 0x000fe40007f3e0ff */
[----:B------:R-:W-:Y:S02]  /*0e00*/  ISETP.NE.AND P0, PT, R3, 0x33, PT ;  /* 0x000000330300780c */ /* 0x000fe40003f05270 */
[----:B------:R-:W-:Y:S01]  /*0e10*/  IADD3 R16, P2, PT, R16, 0x8, RZ ;  /* 0x0000000810107810 */ /* 0x000fe20007f5e0ff */
[----:B------:R-:W-:-:S03]  /*0e20*/  IMAD.X R15, RZ, RZ, R15, P1 ;  /* 0x000000ffff0f7224 */ /* 0x000fc600008e060f */
[----:B------:R-:W-:-:S07]  /*0e30*/  IADD3.X R17, PT, PT, RZ, R17, RZ, P2, !PT ;  /* 0x00000011ff117210 */ /* 0x000fce00017fe4ff */
[----:B------:R-:W-:Y:S05]  /*0e40*/  @P0 BRA `(.L_x_19) ;  /* 0xfffffff400100947 */ /* 0x000fea000383ffff */
[----:B------:R-:W3:Y:S01]  /*0e50*/  LDL R5, [R1+0x14] ;  /* 0x0000140001057983 */ /* 0x000ee20000100800 */
[----:B------:R-:W3:Y:S02]  /*0e60*/  LDC.64 R2, c[0x0][0x3a0] ;  /* 0x0000e800ff027b82 */ /* 0x000ee40000000a00 */
[----:B---3--:R-:W-:-:S06]  /*0e70*/  IMAD.WIDE R4, R5, 0x4, R2 ;  /* 0x0000000405047825 */ /* 0x008fcc00078e0202 */
[----:B------:R-:W3:Y:S01]  /*0e80*/  LDG.E R5, desc[UR8][R4.64] ;  /* 0x0000000804057981 */ /* 0x000ee2000c1e1900 */
[----:B------:R-:W-:-:S03]  /*0e90*/  VIADD R0, R1, 0x28 ;  /* 0x0000002801007836 */ /* 0x000fc60000000000 */
[----:B------:R-:W-:Y:S04]  /*0ea0*/  STL.64 [R1+0x28], RZ ;  /* 0x000028ff01007387 */ /* 0x000fe80000100a00 */
[----:B------:R-:W-:Y:S01]  /*0eb0*/  STL [R1+0x30], RZ ;  /* 0x000030ff01007387 */ /* 0x000fe20000100800 */
[----:B---3--:R-:W-:-:S05]  /*0ec0*/  LEA R6, R5, R0, 0x2 ;  /* 0x0000000005067211 */ /* 0x008fca00078e10ff */
[----:B012---:R-:W2:Y:S02]  /*0ed0*/  LDL R8, [R6] ;  /* 0x0000000006087983 */ /* 0x007ea40000100800 */
[----:B--2---:R-:W-:-:S05]  /*0ee0*/  VIADD R9, R8, 0x1 ;  /* 0x0000000108097836 */ /* 0x004fca0000000000 */
[----:B------:R0:W-:Y:S04]  /*0ef0*/  STL [R6], R9 ;  /* 0x0000000906007387 */ /* 0x0001e80000100800 */
[----:B------:R-:W2:Y:S02]  /*0f00*/  LDL R11, [R1+0x18] ;  /* 0x00001800010b7983 */ /* 0x000ea40000100800 */
[----:B--2---:R-:W-:-:S06]  /*0f10*/  IMAD.WIDE R10, R11, 0x4, R2 ;  /* 0x000000040b0a7825 */ /* 0x004fcc00078e0202 */
[----:B------:R-:W2:Y:S02]  /*0f20*/  LDG.E R11, desc[UR8][R10.64] ;  /* 0x000000080a0b7981 */ /* 0x000ea4000c1e1900 */
[----:B--2---:R-:W-:-:S05]  /*0f30*/  LEA R4, R11, R0, 0x2 ;  /* 0x000000000b047211 */ /* 0x004fca00078e10ff */
[----:B------:R-:W2:Y:S02]  /*0f40*/  LDL R5, [R4] ;  /* 0x0000000004057983 */ /* 0x000ea40000100800 */
[----:B--2---:R-:W-:-:S05]  /*0f50*/  VIADD R5, R5, 0x1 ;  /* 0x0000000105057836 */ /* 0x004fca0000000000 */
[----:B------:R1:W-:Y:S04]  /*0f60*/  STL [R4], R5 ;  /* 0x0000000504007387 */ /* 0x0003e80000100800 */
[----:B------:R-:W2:Y:S02]  /*0f70*/  LDL R13, [R1+0x1c] ;  /* 0x00001c00010d7983 */ /* 0x000ea40000100800 */
[----:B--2---:R-:W-:-:S06]  /*0f80*/  IMAD.WIDE R12, R13, 0x4, R2 ;  /* 0x000000040d0c7825 */ /* 0x004fcc00078e0202 */
[----:B------:R-:W0:Y:S02]  /*0f90*/  LDG.E R13, desc[UR8][R12.64] ;  /* 0x000000080c0d7981 */ /* 0x000e24000c1e1900 */
[----:B0-----:R-:W-:-:S05]  /*0fa0*/  LEA R6, R13, R0, 0x2 ;  /* 0x000000000d067211 */ /* 0x001fca00078e10ff */
[----:B------:R-:W2:Y:S02]  /*0fb0*/  LDL R8, [R6] ;  /* 0x0000000006087983 */ /* 0x000ea40000100800 */
[----:B--2---:R-:W-:-:S05]  /*0fc0*/  VIADD R9, R8, 0x1 ;  /* 0x0000000108097836 */ /* 0x004fca0000000000 */
[----:B------:R0:W-:Y:S04]  /*0fd0*/  STL [R6], R9 ;  /* 0x0000000906007387 */ /* 0x0001e80000100800 */
[----:B------:R-:W2:Y:S02]  /*0fe0*/  LDL R11, [R1+0x20] ;  /* 0x00002000010b7983 */ /* 0x000ea40000100800 */
[----:B--2---:R-:W-:-:S06]  /*0ff0*/  IMAD.WIDE R10, R11, 0x4, R2 ;  /* 0x000000040b0a7825 */ /* 0x004fcc00078e0202 */
[----:B------:R-:W1:Y:S02]  /*1000*/  LDG.E R11, desc[UR8][R10.64] ;  /* 0x000000080a0b7981 */ /* 0x000e64000c1e1900 */
[----:B-1----:R-:W-:-:S05]  /*1010*/  LEA R4, R11, R0, 0x2 ;  /* 0x000000000b047211 */ /* 0x002fca00078e10ff */
[----:B------:R-:W2:Y:S02]  /*1020*/  LDL R5, [R4] ;  /* 0x0000000004057983 */ /* 0x000ea40000100800 */
[----:B--2---:R-:W-:-:S05]  /*1030*/  VIADD R5, R5, 0x1 ;  /* 0x0000000105057836 */ /* 0x004fca0000000000 */
[----:B------:R1:W-:Y:S04]  /*1040*/  STL [R4], R5 ;  /* 0x0000000504007387 */ /* 0x0003e80000100800 */
[----:B------:R-:W2:Y:S02]  /*1050*/  LDL R13, [R1+0x24] ;  /* 0x00002400010d7983 */ /* 0x000ea40000100800 */
[----:B--2---:R-:W-:-:S06]  /*1060*/  IMAD.WIDE R12, R13, 0x4, R2 ;  /* 0x000000040d0c7825 */ /* 0x004fcc00078e0202 */
[----:B------:R-:W2:Y:S02]  /*1070*/  LDG.E R13, desc[UR8][R12.64] ;  /* 0x000000080c0d7981 */ /* 0x000ea4000c1e1900 */
[----:B--2---:R-:W-:-:S05]  /*1080*/  LEA R0, R13, R0, 0x2 ;  /* 0x000000000d007211 */ /* 0x004fca00078e10ff */
[----:B0-----:R-:W2:Y:S02]  /*1090*/  LDL R6, [R0] ;  /* 0x0000000000067983 */ /* 0x001ea40000100800 */
[----:B--2---:R-:W-:-:S05]  /*10a0*/  VIADD R9, R6, 0x1 ;  /* 0x0000000106097836 */ /* 0x004fca0000000000 */
[----:B------:R-:W-:Y:S04]  /*10b0*/  STL [R0], R9 ;  /* 0x0000000900007387 */ /* 0x000fe80000100800 */
[----:B------:R-:W2:Y:S04]  /*10c0*/  LDL.64 R10, [R1+0x28] ;  /* 0x00002800010a7983 */ /* 0x000ea80000100a00 */
[----:B------:R-:W3:Y:S01]  /*10d0*/  LDL R15, [R1+0x30] ;  /* 0x00003000010f7983 */ /* 0x000ee20000100800 */
[----:B------:R-:W-:Y:S01]  /*10e0*/  IMAD.WIDE R2, R7, 0x4, R2 ;  /* 0x0000000407027825 */ /* 0x000fe200078e0202 */
[----:B--2---:R-:W-:-:S02]  /*10f0*/  VIMNMX R6, PT, PT, R10, R11, !PT ;  /* 0x0000000b0a067248 */ /* 0x004fc40007fe0100 */
[----:B------:R-:W-:Y:S02]  /*1100*/  ISETP.GT.AND P0, PT, R11, R10, PT ;  /* 0x0000000a0b00720c */ /* 0x000fe40003f04270 */
[----:B---3--:R-:W-:Y:S02]  /*1110*/  ISETP.GT.AND P1, PT, R15, R6, PT ;  /* 0x000000060f00720c */ /* 0x008fe40003f24270 */
[----:B-1----:R-:W-:-:S04]  /*1120*/  SEL R4, RZ, 0x1, !P0 ;  /* 0x00000001ff047807 */ /* 0x002fc80004000000 */
[----:B------:R-:W-:-:S05]  /*1130*/  SEL R4, R4, 0x2, !P1 ;  /* 0x0000000204047807 */ /* 0x000fca0004800000 */
[----:B------:R-:W-:Y:S01]  /*1140*/  STG.E desc[UR8][R2.64], R4 ;  /* 0x0000000402007986 */ /* 0x000fe2000c101908 */
[----:B------:R-:W-:Y:S05]  /*1150*/  EXIT ;  /* 0x000000000000794d */ /* 0x000fea0003800000 */
        .weak           $__internal_0_$__cuda_sm20_sqrt_rn_f32_slowpath
        .type           $__internal_0_$__cuda_sm20_sqrt_rn_f32_slowpath,@function
        .size           $__internal_0_$__cuda_sm20_sqrt_rn_f32_slowpath,(.L_x_22 - $__internal_0_$__cuda_sm20_sqrt_rn_f32_slowpath)
$__internal_0_$__cuda_sm20_sqrt_rn_f32_slowpath:
[----:B------:R-:W-:-:S13]  /*1160*/  LOP3.LUT P0, RZ, R5, 0x7fffffff, RZ, 0xc0, !PT ;  /* 0x7fffffff05ff7812 */ /* 0x000fda000780c0ff */
[----:B------:R-:W-:Y:S01]  /*1170*/  @!P0 MOV R8, R5 ;  /* 0x0000000500088202 */ /* 0x000fe20000000f00 */
[----:B------:R-:W-:Y:S06]  /*1180*/  @!P0 BRA `(.L_x_20) ;  /* 0x0000000000408947 */ /* 0x000fec0003800000 */
[----:B------:R-:W-:-:S13]  /*1190*/  FSETP.GEU.FTZ.AND P0, PT, R5, RZ, PT ;  /* 0x000000ff0500720b */ /* 0x000fda0003f1e000 */
[----:B------:R-:W-:Y:S01]  /*11a0*/  @!P0 IMAD.MOV.U32 R8, RZ, RZ, 0x7fffffff ;  /* 0x7fffffffff088424 */ /* 0x000fe200078e00ff */
[----:B------:R-:W-:Y:S06]  /*11b0*/  @!P0 BRA `(.L_x_20) ;  /* 0x0000000000348947 */ /* 0x000fec0003800000 */
[----:B------:R-:W-:-:S13]  /*11c0*/  FSETP.GTU.FTZ.AND P0, PT, |R5|, +INF , PT ;  /* 0x7f8000000500780b */ /* 0x000fda0003f1c200 */
[----:B------:R-:W-:Y:S01]  /*11d0*/  @P0 FADD.FTZ R8, R5, 1 ;  /* 0x3f80000005080421 */ /* 0x000fe20000010000 */
[----:B------:R-:W-:Y:S06]  /*11e0*/  @P0 BRA `(.L_x_20) ;  /* 0x0000000000280947 */ /* 0x000fec0003800000 */
[----:B------:R-:W-:-:S13]  /*11f0*/  FSETP.NEU.FTZ.AND P0, PT, |R5|, +INF , PT ;  /* 0x7f8000000500780b */ /* 0x000fda0003f1d200 */
[----:B------:R-:W-:-:S04]  /*1200*/  @P0 FFMA R10, R5, 1.84467440737095516160e+19, RZ ;  /* 0x5f800000050a0823 */ /* 0x000fc800000000ff */
[----:B------:R-:W0:Y:S02]  /*1210*/  @P0 MUFU.RSQ R13, R10 ;  /* 0x0000000a000d0308 */ /* 0x000e240000001400 */
[----:B0-----:R-:W-:Y:S01]  /*1220*/  @P0 FMUL.FTZ R19, R10, R13 ;  /* 0x0000000d0a130220 */ /* 0x001fe20000410000 */
[----:B------:R-:W-:-:S03]  /*1230*/  @P0 FMUL.FTZ R13, R13, 0.5 ;  /* 0x3f0000000d0d0820 */ /* 0x000fc60000410000 */
[----:B------:R-:W-:-:S04]  /*1240*/  @P0 FADD.FTZ R8, -R19, -RZ ;  /* 0x800000ff13080221 */ /* 0x000fc80000010100 */
[----:B------:R-:W-:Y:S01]  /*1250*/  @P0 FFMA R12, R19, R8, R10 ;  /* 0x00000008130c0223 */ /* 0x000fe2000000000a */
[----:B------:R-:W-:-:S03]  /*1260*/  @!P0 MOV R8, R5 ;  /* 0x0000000500088202 */ /* 0x000fc60000000f00 */
[----:B------:R-:W-:-:S04]  /*1270*/  @P0 FFMA R12, R12, R13, R19 ;  /* 0x0000000d0c0c0223 */ /* 0x000fc80000000013 */
[----:B------:R-:W-:-:S07]  /*1280*/  @P0 FMUL.FTZ R8, R12, 2.3283064365386962891e-10 ;  /* 0x2f8000000c080820 */ /* 0x000fce0000410000 */
.L_x_20:
[----:B------:R-:W-:Y:S02]  /*1290*/  HFMA2 R13, -RZ, RZ, 0, 0 ;  /* 0x00000000ff0d7431 */ /* 0x000fe400000001ff */
[----:B------:R-:W-:-:S04]  /*12a0*/  IMAD.MOV.U32 R12, RZ, RZ, R18 ;  /* 0x000000ffff0c7224 */ /* 0x000fc800078e0012 */
[----:B------:R-:W-:Y:S05]  /*12b0*/  RET.REL.NODEC R12 `(_Z8knn_cudaPfS_S_S_Pi) ;  /* 0xffffffec0c507950 */ /* 0x000fea0003c3ffff */
.L_x_21:
[----:B------:R-:W-:-:S00]  /*12c0*/  BRA `(.L_x_21) ;  /* 0xfffffffc00fc7947 */ /* 0x000fc0000383ffff */
[----:B------:R-:W-:-:S00]  /*12d0*/  NOP ;  /* 0x0000000000007918 */ /* 0x000fc00000000000 */
        /* <DEDUP_REMOVED lines=10> */
.L_x_22:


//--------------------- .nv.shared.reserved.0     --------------------------
	.section	.nv.shared.reserved.0,"aw",@nobits
	.weak		__nv_reservedSMEM_offset_0_alias
	.size		__nv_reservedSMEM_offset_0_alias, 0, 64
	.other		__nv_reservedSMEM_offset_0_alias,@"STO_CUDA_RESERVED_SHARED STV_DEFAULT"
__nv_reservedSMEM_offset_0_alias:
	.zero		0
	.zero		64


//--------------------- .nv.constant0._Z8knn_cudaPfS_S_S_Pi --------------------------
	.section	.nv.constant0._Z8knn_cudaPfS_S_S_Pi,"a",@progbits
	.sectionflags	@""
	.align	4
.nv.constant0._Z8knn_cudaPfS_S_S_Pi:
	.zero		936


//--------------------- SYMBOLS --------------------------

	.type		.nv.reservedSmem.offset0,@object
	.size		.nv.reservedSmem.offset0,0x4
